//
// Generated by NVIDIA NVVM Compiler
//
// Compiler Build ID: CL-36424714
// Cuda compilation tools, release 13.0, V13.0.88
// Based on NVVM 20.0.0
//

.version 9.0
.target sm_100
.address_size 64

	// .globl	_Z15GPU_realizationPi
.extern .func  (.param .b32 func_retval0) vprintf
(
	.param .b64 vprintf_param_0,
	.param .b64 vprintf_param_1
)
;
.const .align 4 .b8 Numbers[4096];
.global .align 1 .b8 $str[66] = {116, 104, 101, 32, 110, 117, 109, 98, 101, 114, 32, 37, 100, 32, 32, 99, 97, 110, 32, 98, 101, 32, 101, 120, 112, 97, 110, 100, 101, 100, 32, 105, 110, 116, 111, 32, 116, 104, 101, 32, 102, 111, 108, 108, 111, 119, 105, 110, 103, 32, 112, 114, 105, 109, 101, 32, 102, 97, 99, 116, 111, 114, 115, 58, 10};
.global .align 1 .b8 $str$1[5] = {37, 100, 44, 32};
.global .align 1 .b8 $str$2[4] = {37, 100, 32};

.visible .entry _Z15GPU_realizationPi(
	.param .u64 .ptr .align 1 _Z15GPU_realizationPi_param_0
)
{
	.local .align 8 .b8 	__local_depot0[8];
	.reg .b64 	%SP;
	.reg .b64 	%SPL;
	.reg .pred 	%p<6>;
	.reg .b32 	%r<22>;
	.reg .b64 	%rd<17>;

	mov.u64 	%SPL, __local_depot0;
	cvta.local.u64 	%SP, %SPL;
	ld.param.u64 	%rd2, [_Z15GPU_realizationPi_param_0];
	cvta.to.global.u64 	%rd3, %rd2;
	add.u64 	%rd4, %SP, 0;
	add.u64 	%rd1, %SPL, 0;
	ld.global.u32 	%r21, [%rd3];
	mov.u32 	%r2, %tid.x;
	mov.u32 	%r8, %ctaid.x;
	mov.u32 	%r9, %ntid.x;
	mul.lo.s32 	%r3, %r8, %r9;
	add.s32 	%r10, %r2, %r3;
	add.s32 	%r4, %r10, 2;
	setp.ne.s32 	%p1, %r4, 2;
	@%p1 bra 	$L__BB0_2;
	st.local.u32 	[%rd1], %r21;
	mov.u64 	%rd5, $str;
	cvta.global.u64 	%rd6, %rd5;
	{ // callseq 0, 0
	.param .b64 param0;
	st.param.b64 	[param0], %rd6;
	.param .b64 param1;
	st.param.b64 	[param1], %rd4;
	.param .b32 retval0;
	call.uni (retval0), 
	vprintf, 
	(
	param0, 
	param1
	);
	ld.param.b32 	%r11, [retval0];
	} // callseq 0
$L__BB0_2:
	setp.ge.s32 	%p2, %r4, %r21;
	@%p2 bra 	$L__BB0_8;
	rem.s32 	%r13, %r21, %r4;
	setp.ne.s32 	%p3, %r13, 0;
	@%p3 bra 	$L__BB0_8;
	mul.wide.s32 	%rd8, %r10, 4;
	mov.u64 	%rd9, Numbers;
	add.s64 	%rd10, %rd9, %rd8;
	ld.const.u32 	%r5, [%rd10];
	mov.u64 	%rd11, $str$1;
$L__BB0_5:
	div.s32 	%r21, %r21, %r4;
	st.local.u32 	[%rd1], %r5;
	cvta.global.u64 	%rd12, %rd11;
	{ // callseq 1, 0
	.param .b64 param0;
	st.param.b64 	[param0], %rd12;
	.param .b64 param1;
	st.param.b64 	[param1], %rd4;
	.param .b32 retval0;
	call.uni (retval0), 
	vprintf, 
	(
	param0, 
	param1
	);
	ld.param.b32 	%r15, [retval0];
	} // callseq 1
	div.s32 	%r17, %r21, %r4;
	setp.ne.s32 	%p4, %r17, 1;
	@%p4 bra 	$L__BB0_7;
	st.local.u32 	[%rd1], %r5;
	mov.u64 	%rd14, $str$2;
	cvta.global.u64 	%rd15, %rd14;
	{ // callseq 2, 0
	.param .b64 param0;
	st.param.b64 	[param0], %rd15;
	.param .b64 param1;
	st.param.b64 	[param1], %rd4;
	.param .b32 retval0;
	call.uni (retval0), 
	vprintf, 
	(
	param0, 
	param1
	);
	ld.param.b32 	%r19, [retval0];
	} // callseq 2
	bra.uni 	$L__BB0_8;
$L__BB0_7:
	rem.s32 	%r18, %r21, %r4;
	setp.eq.s32 	%p5, %r18, 0;
	@%p5 bra 	$L__BB0_5;
$L__BB0_8:
	ret;

}


// ===== COMPILED SASS (sm_100) =====

	.target	sm_100

	.elftype	@"ET_EXEC"


//--------------------- .note.nv.tkinfo           --------------------------
	.section	.note.nv.tkinfo,"",@"SHT_NOTE"
	.sectionflags	@"SHF_NOTE_NV_TKINFO"
	.tkinfo
        /*0018*/ 	.word	0x00000002
        /*0030*/ 	.string	""
        /*0030*/ 	.string	"ptxas"
        /*0030*/ 	.string	"Cuda compilation tools, release 13.0, V13.0.88"
        /*0030*/ 	.string	"Build cuda_13.0.r13.0/compiler.36424714_0"
        /*0030*/ 	.string	"-arch sm_100 -m 64 "



//--------------------- .note.nv.cuinfo           --------------------------
	.section	.note.nv.cuinfo,"",@"SHT_NOTE"
	.sectionflags	@"SHF_NOTE_NV_CUINFO"
        /*0018*/ 	.short	0x0002
        /*001a*/ 	.short	0x0064
        /*001c*/ 	.short	0x0082
	.zero		2


//--------------------- .nv.info                  --------------------------
	.section	.nv.info,"",@"SHT_CUDA_INFO"
	.align	4


	//----- nvinfo : EIATTR_REGCOUNT
	.align		4
        /*0000*/ 	.byte	0x04, 0x2f
        /*0002*/ 	.short	(.L_5 - .L_4)
	.align		4
.L_4:
        /*0004*/ 	.word	index@(_Z15GPU_realizationPi)
        /*0008*/ 	.word	0x00000019


	//----- nvinfo : EIATTR_FRAME_SIZE
	.align		4
.L_5:
        /*000c*/ 	.byte	0x04, 0x11
        /*000e*/ 	.short	(.L_7 - .L_6)
	.align		4
.L_6:
        /*0010*/ 	.word	index@(_Z15GPU_realizationPi)
        /*0014*/ 	.word	0x00000008


	//----- nvinfo : EIATTR_MIN_STACK_SIZE
	.align		4
.L_7:
        /*0018*/ 	.byte	0x04, 0x12
        /*001a*/ 	.short	(.L_9 - .L_8)
	.align		4
.L_8:
        /*001c*/ 	.word	index@(_Z15GPU_realizationPi)
        /*0020*/ 	.word	0x00000008
.L_9:


//--------------------- .nv.compat                --------------------------
	.section	.nv.compat,"",@"SHT_CUDA_COMPAT_INFO"
	.align	4
        /*0000*/ 	.byte	0x02, 0x09, 0x00, 0x00, 0x02, 0x02, 0x01, 0x00, 0x02, 0x05, 0x05, 0x00, 0x03, 0x07, 0x01, 0x01
        /*0010*/ 	.byte	0x02, 0x03, 0x00, 0x00, 0x02, 0x06, 0x01, 0x00, 0x04, 0x0b, 0x08, 0x00, 0x09, 0x00, 0x00, 0x00
        /*0020*/ 	.byte	0x00, 0x00, 0x00, 0x00


//--------------------- .nv.info._Z15GPU_realizationPi --------------------------
	.section	.nv.info._Z15GPU_realizationPi,"",@"SHT_CUDA_INFO"
	.sectionflags	@""
	.align	4


	//----- nvinfo : EIATTR_CUDA_API_VERSION
	.align		4
        /*0000*/ 	.byte	0x04, 0x37
        /*0002*/ 	.short	(.L_11 - .L_10)
.L_10:
        /*0004*/ 	.word	0x00000082


	//----- nvinfo : EIATTR_KPARAM_INFO
	.align		4
.L_11:
        /*0008*/ 	.byte	0x04, 0x17
        /*000a*/ 	.short	(.L_13 - .L_12)
.L_12:
        /*000c*/ 	.word	0x00000000
        /*0010*/ 	.short	0x0000
        /*0012*/ 	.short	0x0000
        /*0014*/ 	.byte	0x00, 0xf5, 0x21, 0x00


	//----- nvinfo : EIATTR_SPARSE_MMA_MASK
	.align		4
.L_13:
        /*0018*/ 	.byte	0x03, 0x50
        /*001a*/ 	.short	0x0000


	//----- nvinfo : EIATTR_MAXREG_COUNT
	.align		4
        /*001c*/ 	.byte	0x03, 0x1b
        /*001e*/ 	.short	0x00ff


	//----- nvinfo : EIATTR_EXTERNS
	.align		4
        /*0020*/ 	.byte	0x04, 0x0f
        /*0022*/ 	.short	(.L_15 - .L_14)


	//   ....[0]....
	.align		4
.L_14:
        /*0024*/ 	.word	index@(vprintf)


	//----- nvinfo : EIATTR_MERCURY_ISA_VERSION
	.align		4
.L_15:
        /*0028*/ 	.byte	0x03, 0x5f
        /*002a*/ 	.short	0x0101


	//----- nvinfo : EIATTR_VRC_CTA_INIT_COUNT
	.align		4
        /*002c*/ 	.byte	0x02, 0x4a
	.zero		1
	.zero		1


	//----- nvinfo : EIATTR_SYSCALL_OFFSETS
	.align		4
        /*0030*/ 	.byte	0x04, 0x46
        /*0032*/ 	.short	(.L_17 - .L_16)


	//   ....[0]....
.L_16:
        /*0034*/ 	.word	0x000001a0


	//   ....[1]....
        /*0038*/ 	.word	0x000005b0


	//   ....[2]....
        /*003c*/ 	.word	0x00000890


	//----- nvinfo : EIATTR_EXIT_INSTR_OFFSETS
	.align		4
.L_17:
        /*0040*/ 	.byte	0x04, 0x1c
        /*0042*/ 	.short	(.L_19 - .L_18)


	//   ....[0]....
.L_18:
        /*0044*/ 	.word	0x000001d0


	//   ....[1]....
        /*0048*/ 	.word	0x00000360


	//   ....[2]....
        /*004c*/ 	.word	0x000007f0


	//   ....[3]....
        /*0050*/ 	.word	0x000008a0


	//----- nvinfo : EIATTR_CRS_STACK_SIZE
	.align		4
.L_19:
        /*0054*/ 	.byte	0x04, 0x1e
        /*0056*/ 	.short	(.L_21 - .L_20)
.L_20:
        /*0058*/ 	.word	0x00000000


	//----- nvinfo : EIATTR_CBANK_PARAM_SIZE
	.align		4
.L_21:
        /*005c*/ 	.byte	0x03, 0x19
        /*005e*/ 	.short	0x0008


	//----- nvinfo : EIATTR_PARAM_CBANK
	.align		4
        /*0060*/ 	.byte	0x04, 0x0a
        /*0062*/ 	.short	(.L_23 - .L_22)
	.align		4
.L_22:
        /*0064*/ 	.word	index@(.nv.constant0._Z15GPU_realizationPi)
        /*0068*/ 	.short	0x0380
        /*006a*/ 	.short	0x0008


	//----- nvinfo : EIATTR_SW_WAR
	.align		4
.L_23:
        /*006c*/ 	.byte	0x04, 0x36
        /*006e*/ 	.short	(.L_25 - .L_24)
.L_24:
        /*0070*/ 	.word	0x00000008
.L_25:


//--------------------- .nv.callgraph             --------------------------
	.section	.nv.callgraph,"",@"SHT_CUDA_CALLGRAPH"
	.align	4
	.sectionentsize	8
	.align		4
        /*0000*/ 	.word	0x00000000
	.align		4
        /*0004*/ 	.word	0xffffffff
	.align		4
        /*0008*/ 	.word	index@(_Z15GPU_realizationPi)
	.align		4
        /*000c*/ 	.word	index@(vprintf)
	.align		4
        /*0010*/ 	.word	0x00000000
	.align		4
        /*0014*/ 	.word	0xfffffffe
	.align		4
        /*0018*/ 	.word	0x00000000
	.align		4
        /*001c*/ 	.word	0xfffffffd
	.align		4
        /*0020*/ 	.word	0x00000000
	.align		4
        /*0024*/ 	.word	0xfffffffc


//--------------------- .nv.constant4             --------------------------
	.section	.nv.constant4,"a",@progbits
	.align	8
	.align		8
.nv.constant4:
        /*0000*/ 	.dword	vprintf
	.align		8
        /*0008*/ 	.dword	$str
	.align		8
        /*0010*/ 	.dword	$str$1
	.align		8
        /*0018*/ 	.dword	$str$2


//--------------------- .nv.constant3             --------------------------
	.section	.nv.constant3,"a",@progbits
	.align	4
.nv.constant3:
	.type		Numbers,@object
	.size		Numbers,(.L_0 - Numbers)
Numbers:
	.zero		4096
.L_0:


//--------------------- .text._Z15GPU_realizationPi --------------------------
	.section	.text._Z15GPU_realizationPi,"ax",@progbits
	.align	128
        .global         _Z15GPU_realizationPi
        .type           _Z15GPU_realizationPi,@function
        .size           _Z15GPU_realizationPi,(.L_x_7 - _Z15GPU_realizationPi)
        .other          _Z15GPU_realizationPi,@"STO_CUDA_ENTRY STV_DEFAULT"
_Z15GPU_realizationPi:
.text._Z15GPU_realizationPi:
[----:B------:R-:W0:Y:S08]  /*0000*/  LDC R1, c[0x0][0x37c] ;  /* 0x0000df00ff017b82 */ /* 0x000e300000000800 */
[----:B------:R-:W1:Y:S01]  /*0010*/  LDC.64 R2, c[0x0][0x380] ;  /* 0x0000e000ff027b82 */ /* 0x000e620000000a00 */
[----:B------:R-:W1:Y:S01]  /*0020*/  LDCU.64 UR4, c[0x0][0x358] ;  /* 0x00006b00ff0477ac */ /* 0x000e620008000a00 */
[----:B------:R-:W2:Y:S01]  /*0030*/  S2R R22, SR_TID.X ;  /* 0x0000000000167919 */ /* 0x000ea20000002100 */
[----:B0-----:R-:W-:-:S05]  /*0040*/  VIADD R1, R1, 0xfffffff8 ;  /* 0xfffffff801017836 */ /* 0x001fca0000000000 */
[----:B------:R-:W2:Y:S01]  /*0050*/  S2UR UR6, SR_CTAID.X ;  /* 0x00000000000679c3 */ /* 0x000ea20000002500 */
[----:B-1----:R0:W5:Y:S01]  /*0060*/  LDG.E R18, desc[UR4][R2.64] ;  /* 0x0000000402127981 */ /* 0x002162000c1e1900 */
[----:B------:R-:W1:Y:S06]  /*0070*/  LDCU UR5, c[0x0][0x2fc] ;  /* 0x00005f80ff0577ac */ /* 0x000e6c0008000800 */
[----:B------:R-:W2:Y:S01]  /*0080*/  LDC R5, c[0x0][0x360] ;  /* 0x0000d800ff057b82 */ /* 0x000ea20000000800 */
[----:B------:R-:W-:Y:S01]  /*0090*/  BSSY.RECONVERGENT B6, `(.L_x_0) ;  /* 0x0000012000067945 */ /* 0x000fe20003800200 */
[----:B------:R-:W3:Y:S02]  /*00a0*/  LDCU UR4, c[0x0][0x2f8] ;  /* 0x00005f00ff0477ac */ /* 0x000ee40008000800 */
[----:B---3--:R-:W-:Y:S01]  /*00b0*/  IADD3 R17, P1, PT, R1, UR4, RZ ;  /* 0x0000000401117c10 */ /* 0x008fe2000ff3e0ff */
[----:B--2---:R-:W-:-:S04]  /*00c0*/  IMAD R22, R5, UR6, R22 ;  /* 0x0000000605167c24 */ /* 0x004fc8000f8e0216 */
[----:B-1----:R-:W-:Y:S02]  /*00d0*/  IMAD.X R16, RZ, RZ, UR5, P1 ;  /* 0x00000005ff107e24 */ /* 0x002fe400088e06ff */
[----:B------:R-:W-:-:S05]  /*00e0*/  VIADD R19, R22, 0x2 ;  /* 0x0000000216137836 */ /* 0x000fca0000000000 */
[----:B------:R-:W-:-:S13]  /*00f0*/  ISETP.NE.AND P0, PT, R19, 0x2, PT ;  /* 0x000000021300780c */ /* 0x000fda0003f05270 */
[----:B0-----:R-:W-:Y:S05]  /*0100*/  @P0 BRA `(.L_x_1) ;  /* 0x0000000000280947 */ /* 0x001fea0003800000 */
[----:B------:R-:W-:Y:S01]  /*0110*/  MOV R0, 0x0 ;  /* 0x0000000000007802 */ /* 0x000fe20000000f00 */
[----:B-----5:R0:W-:Y:S01]  /*0120*/  STL [R1], R18 ;  /* 0x0000001201007387 */ /* 0x0201e20000100800 */
[----:B------:R-:W1:Y:S01]  /*0130*/  LDCU.64 UR4, c[0x4][0x8] ;  /* 0x01000100ff0477ac */ /* 0x000e620008000a00 */
[----:B------:R-:W-:Y:S01]  /*0140*/  MOV R6, R17 ;  /* 0x0000001100067202 */ /* 0x000fe20000000f00 */
[----:B------:R0:W2:Y:S01]  /*0150*/  LDC.64 R2, c[0x4][R0] ;  /* 0x0100000000027b82 */ /* 0x0000a20000000a00 */
[----:B------:R-:W-:Y:S02]  /*0160*/  IMAD.MOV.U32 R7, RZ, RZ, R16 ;  /* 0x000000ffff077224 */ /* 0x000fe400078e0010 */
[----:B-1----:R-:W-:Y:S02]  /*0170*/  IMAD.U32 R4, RZ, RZ, UR4 ;  /* 0x00000004ff047e24 */ /* 0x002fe4000f8e00ff */
[----:B0-----:R-:W-:-:S07]  /*0180*/  IMAD.U32 R5, RZ, RZ, UR5 ;  /* 0x00000005ff057e24 */ /* 0x001fce000f8e00ff */
[----:B------:R-:W-:-:S07]  /*0190*/  LEPC R20, `(.L_x_1) ;  /* 0x000000001014794e */ /* 0x000fce0000000000 */
[----:B--2---:R-:W-:Y:S05]  /*01a0*/  CALL.ABS.NOINC R2 ;  /* 0x0000000002007343 */ /* 0x004fea0003c00000 */
.L_x_1:
[----:B------:R-:W-:Y:S05]  /*01b0*/  BSYNC.RECONVERGENT B6 ;  /* 0x0000000000067941 */ /* 0x000fea0003800200 */
.L_x_0:
[----:B-----5:R-:W-:-:S13]  /*01c0*/  ISETP.GE.AND P0, PT, R19, R18, PT ;  /* 0x000000121300720c */ /* 0x020fda0003f06270 */
[----:B------:R-:W-:Y:S05]  /*01d0*/  @P0 EXIT ;  /* 0x000000000000094d */ /* 0x000fea0003800000 */
[-C--:B------:R-:W-:Y:S02]  /*01e0*/  IABS R4, R19.reuse ;  /* 0x0000001300047213 */ /* 0x080fe40000000000 */
[----:B------:R-:W-:Y:S02]  /*01f0*/  IABS R6, R19 ;  /* 0x0000001300067213 */ /* 0x000fe40000000000 */
[----:B------:R-:W0:Y:S01]  /*0200*/  I2F.RP R0, R4 ;  /* 0x0000000400007306 */ /* 0x000e220000209400 */
[----:B------:R-:W-:Y:S02]  /*0210*/  ISETP.GE.AND P2, PT, R18, RZ, PT ;  /* 0x000000ff1200720c */ /* 0x000fe40003f46270 */
[----:B------:R-:W-:-:S05]  /*0220*/  IMAD.MOV R6, RZ, RZ, -R6 ;  /* 0x000000ffff067224 */ /* 0x000fca00078e0a06 */
[----:B0-----:R-:W0:Y:S02]  /*0230*/  MUFU.RCP R0, R0 ;  /* 0x0000000000007308 */ /* 0x001e240000001000 */
[----:B0-----:R-:W-:Y:S01]  /*0240*/  VIADD R2, R0, 0xffffffe ;  /* 0x0ffffffe00027836 */ /* 0x001fe20000000000 */
[----:B------:R-:W-:-:S05]  /*0250*/  IABS R0, R18 ;  /* 0x0000001200007213 */ /* 0x000fca0000000000 */
[----:B------:R0:W1:Y:S02]  /*0260*/  F2I.FTZ.U32.TRUNC.NTZ R3, R2 ;  /* 0x0000000200037305 */ /* 0x000064000021f000 */
[----:B0-----:R-:W-:Y:S02]  /*0270*/  HFMA2 R2, -RZ, RZ, 0, 0 ;  /* 0x00000000ff027431 */ /* 0x001fe400000001ff */
[----:B-1----:R-:W-:-:S04]  /*0280*/  IMAD.MOV R5, RZ, RZ, -R3 ;  /* 0x000000ffff057224 */ /* 0x002fc800078e0a03 */
[----:B------:R-:W-:-:S04]  /*0290*/  IMAD R5, R5, R4, RZ ;  /* 0x0000000405057224 */ /* 0x000fc800078e02ff */
[----:B------:R-:W-:-:S04]  /*02a0*/  IMAD.HI.U32 R3, R3, R5, R2 ;  /* 0x0000000503037227 */ /* 0x000fc800078e0002 */
[----:B------:R-:W-:Y:S02]  /*02b0*/  IMAD.MOV.U32 R5, RZ, RZ, R6 ;  /* 0x000000ffff057224 */ /* 0x000fe400078e0006 */
[----:B------:R-:W-:-:S04]  /*02c0*/  IMAD.HI.U32 R3, R3, R0, RZ ;  /* 0x0000000003037227 */ /* 0x000fc800078e00ff */
[----:B------:R-:W-:-:S05]  /*02d0*/  IMAD R3, R3, R5, R0 ;  /* 0x0000000503037224 */ /* 0x000fca00078e0200 */
[----:B------:R-:W-:-:S13]  /*02e0*/  ISETP.GT.U32.AND P0, PT, R4, R3, PT ;  /* 0x000000030400720c */ /* 0x000fda0003f04070 */
[----:B------:R-:W-:Y:S01]  /*02f0*/  @!P0 IMAD.IADD R3, R3, 0x1, -R4 ;  /* 0x0000000103038824 */ /* 0x000fe200078e0a04 */
[----:B------:R-:W-:-:S04]  /*0300*/  ISETP.NE.AND P0, PT, R19, RZ, PT ;  /* 0x000000ff1300720c */ /* 0x000fc80003f05270 */
[----:B------:R-:W-:-:S13]  /*0310*/  ISETP.GT.U32.AND P1, PT, R4, R3, PT ;  /* 0x000000030400720c */ /* 0x000fda0003f24070 */
[----:B------:R-:W-:-:S04]  /*0320*/  @!P1 IMAD.IADD R3, R3, 0x1, -R4 ;  /* 0x0000000103039824 */ /* 0x000fc800078e0a04 */
[----:B------:R-:W-:Y:S01]  /*0330*/  @!P2 IMAD.MOV R3, RZ, RZ, -R3 ;  /* 0x000000ffff03a224 */ /* 0x000fe200078e0a03 */
[----:B------:R-:W-:-:S04]  /*0340*/  @!P0 LOP3.LUT R3, RZ, R19, RZ, 0x33, !PT ;  /* 0x00000013ff038212 */ /* 0x000fc800078e33ff */
[----:B------:R-:W-:-:S13]  /*0350*/  ISETP.NE.AND P0, PT, R3, RZ, PT ;  /* 0x000000ff0300720c */ /* 0x000fda0003f05270 */
[----:B------:R-:W-:Y:S05]  /*0360*/  @P0 EXIT ;  /* 0x000000000000094d */ /* 0x000fea0003800000 */
[----:B------:R-:W-:-:S06]  /*0370*/  SHF.L.U32 R22, R22, 0x2, RZ ;  /* 0x0000000216167819 */ /* 0x000fcc00000006ff */
[----:B------:R-:W0:Y:S02]  /*0380*/  LDC R22, c[0x3][R22] ;  /* 0x00c0000016167b82 */ /* 0x000e240000000800 */
.L_x_4:
[-C--:B------:R-:W-:Y:S01]  /*0390*/  IABS R7, R19.reuse ;  /* 0x0000001300077213 */ /* 0x080fe20000000000 */
[----:B0-----:R0:W-:Y:S01]  /*03a0*/  STL [R1], R22 ;  /* 0x0000001601007387 */ /* 0x0011e20000100800 */
[----:B------:R-:W-:Y:S01]  /*03b0*/  IABS R5, R18 ;  /* 0x0000001200057213 */ /* 0x000fe20000000000 */
[----:B------:R-:W1:Y:S01]  /*03c0*/  LDCU.64 UR4, c[0x4][0x10] ;  /* 0x01000200ff0477ac */ /* 0x000e620008000a00 */
[----:B------:R-:W2:Y:S01]  /*03d0*/  I2F.RP R0, R7 ;  /* 0x0000000700007306 */ /* 0x000ea20000209400 */
[-C--:B------:R-:W-:Y:S02]  /*03e0*/  IABS R6, R19.reuse ;  /* 0x0000001300067213 */ /* 0x080fe40000000000 */
[----:B------:R-:W-:-:S04]  /*03f0*/  LOP3.LUT R18, R18, R19, RZ, 0x3c, !PT ;  /* 0x0000001312127212 */ /* 0x000fc800078e3cff */
[----:B------:R-:W-:Y:S01]  /*0400*/  ISETP.GE.AND P0, PT, R18, RZ, PT ;  /* 0x000000ff1200720c */ /* 0x000fe20003f06270 */
[----:B--2---:R-:W2:Y:S02]  /*0410*/  MUFU.RCP R0, R0 ;  /* 0x0000000000007308 */ /* 0x004ea40000001000 */
[----:B--2---:R-:W-:-:S06]  /*0420*/  VIADD R2, R0, 0xffffffe ;  /* 0x0ffffffe00027836 */ /* 0x004fcc0000000000 */
[----:B------:R2:W3:Y:S02]  /*0430*/  F2I.FTZ.U32.TRUNC.NTZ R3, R2 ;  /* 0x0000000200037305 */ /* 0x0004e4000021f000 */
[----:B--2---:R-:W-:Y:S02]  /*0440*/  IMAD.MOV.U32 R2, RZ, RZ, RZ ;  /* 0x000000ffff027224 */ /* 0x004fe400078e00ff */
[----:B---3--:R-:W-:-:S04]  /*0450*/  IMAD.MOV R4, RZ, RZ, -R3 ;  /* 0x000000ffff047224 */ /* 0x008fc800078e0a03 */
[----:B------:R-:W-:-:S04]  /*0460*/  IMAD R9, R4, R7, RZ ;  /* 0x0000000704097224 */ /* 0x000fc800078e02ff */
[----:B------:R-:W-:-:S04]  /*0470*/  IMAD.HI.U32 R4, R3, R9, R2 ;  /* 0x0000000903047227 */ /* 0x000fc800078e0002 */
[----:B------:R-:W-:Y:S02]  /*0480*/  IMAD.MOV R3, RZ, RZ, -R6 ;  /* 0x000000ffff037224 */ /* 0x000fe400078e0a06 */
[----:B------:R-:W-:-:S04]  /*0490*/  IMAD.HI.U32 R0, R4, R5, RZ ;  /* 0x0000000504007227 */ /* 0x000fc800078e00ff */
[----:B------:R-:W-:Y:S01]  /*04a0*/  IMAD R2, R0, R3, R5 ;  /* 0x0000000300027224 */ /* 0x000fe200078e0205 */
[----:B-1----:R-:W-:Y:S01]  /*04b0*/  MOV R5, UR5 ;  /* 0x0000000500057c02 */ /* 0x002fe20008000f00 */
[----:B------:R-:W-:Y:S02]  /*04c0*/  IMAD.U32 R4, RZ, RZ, UR4 ;  /* 0x00000004ff047e24 */ /* 0x000fe4000f8e00ff */
[----:B------:R-:W-:Y:S01]  /*04d0*/  IMAD.MOV.U32 R6, RZ, RZ, R17 ;  /* 0x000000ffff067224 */ /* 0x000fe200078e0011 */
[----:B------:R-:W-:-:S13]  /*04e0*/  ISETP.GT.U32.AND P2, PT, R7, R2, PT ;  /* 0x000000020700720c */ /* 0x000fda0003f44070 */
[-C--:B------:R-:W-:Y:S01]  /*04f0*/  @!P2 IADD3 R2, PT, PT, R2, -R7.reuse, RZ ;  /* 0x800000070202a210 */ /* 0x080fe20007ffe0ff */
[----:B------:R-:W-:Y:S01]  /*0500*/  @!P2 VIADD R0, R0, 0x1 ;  /* 0x000000010000a836 */ /* 0x000fe20000000000 */
[----:B------:R-:W-:Y:S02]  /*0510*/  ISETP.NE.AND P2, PT, R19, RZ, PT ;  /* 0x000000ff1300720c */ /* 0x000fe40003f45270 */
[----:B------:R-:W-:Y:S01]  /*0520*/  ISETP.GE.U32.AND P1, PT, R2, R7, PT ;  /* 0x000000070200720c */ /* 0x000fe20003f26070 */
[----:B------:R-:W-:Y:S01]  /*0530*/  IMAD.MOV.U32 R7, RZ, RZ, R16 ;  /* 0x000000ffff077224 */ /* 0x000fe200078e0010 */
[----:B------:R-:W-:-:S06]  /*0540*/  MOV R2, 0x0 ;  /* 0x0000000000027802 */ /* 0x000fcc0000000f00 */
[----:B------:R-:W1:Y:S05]  /*0550*/  LDC.64 R2, c[0x4][R2] ;  /* 0x0100000002027b82 */ /* 0x000e6a0000000a00 */
[----:B------:R-:W-:-:S04]  /*0560*/  @P1 VIADD R0, R0, 0x1 ;  /* 0x0000000100001836 */ /* 0x000fc80000000000 */
[----:B------:R-:W-:Y:S01]  /*0570*/  @!P0 IMAD.MOV R0, RZ, RZ, -R0 ;  /* 0x000000ffff008224 */ /* 0x000fe200078e0a00 */
[----:B------:R-:W-:-:S05]  /*0580*/  @!P2 LOP3.LUT R0, RZ, R19, RZ, 0x33, !PT ;  /* 0x00000013ff00a212 */ /* 0x000fca00078e33ff */
[----:B0-----:R-:W-:-:S07]  /*0590*/  IMAD.MOV.U32 R18, RZ, RZ, R0 ;  /* 0x000000ffff127224 */ /* 0x001fce00078e0000 */
[----:B------:R-:W-:-:S07]  /*05a0*/  LEPC R20, `(.L_x_2) ;  /* 0x000000001014794e */ /* 0x000fce0000000000 */
[----:B-1----:R-:W-:Y:S05]  /*05b0*/  CALL.ABS.NOINC R2 ;  /* 0x0000000002007343 */ /* 0x002fea0003c00000 */
.L_x_2:
[-C--:B------:R-:W-:Y:S02]  /*05c0*/  IABS R4, R19.reuse ;  /* 0x0000001300047213 */ /* 0x080fe40000000000 */
[----:B------:R-:W-:Y:S02]  /*05d0*/  IABS R6, R18 ;  /* 0x0000001200067213 */ /* 0x000fe40000000000 */
[----:B------:R-:W0:Y:S01]  /*05e0*/  I2F.RP R0, R4 ;  /* 0x0000000400007306 */ /* 0x000e220000209400 */
[----:B------:R-:W-:-:S07]  /*05f0*/  IABS R7, R19 ;  /* 0x0000001300077213 */ /* 0x000fce0000000000 */
[----:B0-----:R-:W0:Y:S02]  /*0600*/  MUFU.RCP R0, R0 ;  /* 0x0000000000007308 */ /* 0x001e240000001000 */
[----:B0-----:R-:W-:-:S06]  /*0610*/  VIADD R2, R0, 0xffffffe ;  /* 0x0ffffffe00027836 */ /* 0x001fcc0000000000 */
[----:B------:R0:W1:Y:S02]  /*0620*/  F2I.FTZ.U32.TRUNC.NTZ R3, R2 ;  /* 0x0000000200037305 */ /* 0x000064000021f000 */
[----:B0-----:R-:W-:Y:S01]  /*0630*/  IMAD.MOV.U32 R2, RZ, RZ, RZ ;  /* 0x000000ffff027224 */ /* 0x001fe200078e00ff */
[----:B-1----:R-:W-:-:S05]  /*0640*/  IADD3 R5, PT, PT, RZ, -R3, RZ ;  /* 0x80000003ff057210 */ /* 0x002fca0007ffe0ff */
[----:B------:R-:W-:-:S04]  /*0650*/  IMAD R5, R5, R4, RZ ;  /* 0x0000000405057224 */ /* 0x000fc800078e02ff */
[----:B------:R-:W-:Y:S01]  /*0660*/  IMAD.HI.U32 R5, R3, R5, R2 ;  /* 0x0000000503057227 */ /* 0x000fe200078e0002 */
[----:B------:R-:W-:-:S03]  /*0670*/  LOP3.LUT R2, R18, R19, RZ, 0x3c, !PT ;  /* 0x0000001312027212 */ /* 0x000fc600078e3cff */
[----:B------:R-:W-:Y:S01]  /*0680*/  IMAD.MOV R3, RZ, RZ, -R7 ;  /* 0x000000ffff037224 */ /* 0x000fe200078e0a07 */
[----:B------:R-:W-:Y:S01]  /*0690*/  ISETP.GE.AND P0, PT, R2, RZ, PT ;  /* 0x000000ff0200720c */ /* 0x000fe20003f06270 */
[----:B------:R-:W-:Y:S01]  /*06a0*/  IMAD.HI.U32 R0, R5, R6, RZ ;  /* 0x0000000605007227 */ /* 0x000fe200078e00ff */
[----:B------:R-:W-:-:S03]  /*06b0*/  LOP3.LUT R5, RZ, R19, RZ, 0x33, !PT ;  /* 0x00000013ff057212 */ /* 0x000fc600078e33ff */
[----:B------:R-:W-:-:S05]  /*06c0*/  IMAD R3, R0, R3, R6 ;  /* 0x0000000300037224 */ /* 0x000fca00078e0206 */
[----:B------:R-:W-:-:S13]  /*06d0*/  ISETP.GT.U32.AND P2, PT, R4, R3, PT ;  /* 0x000000030400720c */ /* 0x000fda0003f44070 */
[----:B------:R-:W-:Y:S02]  /*06e0*/  @!P2 IMAD.IADD R3, R3, 0x1, -R4 ;  /* 0x000000010303a824 */ /* 0x000fe400078e0a04 */
[----:B------:R-:W-:-:S03]  /*06f0*/  @!P2 VIADD R0, R0, 0x1 ;  /* 0x000000010000a836 */ /* 0x000fc60000000000 */
[----:B------:R-:W-:-:S13]  /*0700*/  ISETP.GE.U32.AND P1, PT, R3, R4, PT ;  /* 0x000000040300720c */ /* 0x000fda0003f26070 */
[----:B------:R-:W-:Y:S02]  /*0710*/  @P1 IADD3 R0, PT, PT, R0, 0x1, RZ ;  /* 0x0000000100001810 */ /* 0x000fe40007ffe0ff */
[----:B------:R-:W-:-:S03]  /*0720*/  ISETP.NE.AND P1, PT, R19, RZ, PT ;  /* 0x000000ff1300720c */ /* 0x000fc60003f25270 */
[----:B------:R-:W-:-:S05]  /*0730*/  @!P0 IMAD.MOV R0, RZ, RZ, -R0 ;  /* 0x000000ffff008224 */ /* 0x000fca00078e0a00 */
[----:B------:R-:W-:-:S04]  /*0740*/  SEL R0, R5, R0, !P1 ;  /* 0x0000000005007207 */ /* 0x000fc80004800000 */
[----:B------:R-:W-:-:S13]  /*0750*/  ISETP.NE.AND P0, PT, R0, 0x1, PT ;  /* 0x000000010000780c */ /* 0x000fda0003f05270 */
[----:B------:R-:W-:Y:S05]  /*0760*/  @!P0 BRA `(.L_x_3) ;  /* 0x0000000000248947 */ /* 0x000fea0003800000 */
[----:B------:R-:W-:Y:S01]  /*0770*/  ISETP.GE.AND P2, PT, R18, RZ, PT ;  /* 0x000000ff1200720c */ /* 0x000fe20003f46270 */
[----:B------:R-:W-:Y:S01]  /*0780*/  IMAD.IADD R0, R3, 0x1, -R4 ;  /* 0x0000000103007824 */ /* 0x000fe200078e0a04 */
[----:B------:R-:W-:-:S04]  /*0790*/  ISETP.GT.U32.AND P0, PT, R4, R3, PT ;  /* 0x000000030400720c */ /* 0x000fc80003f04070 */
[----:B------:R-:W-:-:S07]  /*07a0*/  SEL R0, R0, R3, !P0 ;  /* 0x0000000300007207 */ /* 0x000fce0004000000 */
[----:B------:R-:W-:-:S05]  /*07b0*/  @!P2 IMAD.MOV R0, RZ, RZ, -R0 ;  /* 0x000000ffff00a224 */ /* 0x000fca00078e0a00 */
[----:B------:R-:W-:-:S04]  /*07c0*/  SEL R0, R5, R0, !P1 ;  /* 0x0000000005007207 */ /* 0x000fc80004800000 */
[----:B------:R-:W-:-:S13]  /*07d0*/  ISETP.NE.AND P0, PT, R0, RZ, PT ;  /* 0x000000ff0000720c */ /* 0x000fda0003f05270 */
[----:B------:R-:W-:Y:S05]  /*07e0*/  @!P0 BRA `(.L_x_4) ;  /* 0xfffffff800e88947 */ /* 0x000fea000383ffff */
[----:B------:R-:W-:Y:S05]  /*07f0*/  EXIT ;  /* 0x000000000000794d */ /* 0x000fea0003800000 */
.L_x_3:
[----:B------:R-:W-:Y:S01]  /*0800*/  MOV R0, 0x0 ;  /* 0x0000000000007802 */ /* 0x000fe20000000f00 */
[----:B------:R0:W-:Y:S01]  /*0810*/  STL [R1], R22 ;  /* 0x0000001601007387 */ /* 0x0001e20000100800 */
[----:B------:R-:W1:Y:S01]  /*0820*/  LDCU.64 UR4, c[0x4][0x18] ;  /* 0x01000300ff0477ac */ /* 0x000e620008000a00 */
[----:B------:R-:W-:Y:S01]  /*0830*/  IMAD.MOV.U32 R6, RZ, RZ, R17 ;  /* 0x000000ffff067224 */ /* 0x000fe200078e0011 */
[----:B------:R0:W2:Y:S01]  /*0840*/  LDC.64 R2, c[0x4][R0] ;  /* 0x0100000000027b82 */ /* 0x0000a20000000a00 */
[----:B------:R-:W-:Y:S02]  /*0850*/  IMAD.MOV.U32 R7, RZ, RZ, R16 ;  /* 0x000000ffff077224 */ /* 0x000fe400078e0010 */
[----:B-1----:R-:W-:Y:S01]  /*0860*/  IMAD.U32 R4, RZ, RZ, UR4 ;  /* 0x00000004ff047e24 */ /* 0x002fe2000f8e00ff */
[----:B0-----:R-:W-:-:S07]  /*0870*/  MOV R5, UR5 ;  /* 0x0000000500057c02 */ /* 0x001fce0008000f00 */
[----:B------:R-:W-:-:S07]  /*0880*/  LEPC R20, `(.L_x_5) ;  /* 0x000000001014794e */ /* 0x000fce0000000000 */
[----:B--2---:R-:W-:Y:S05]  /*0890*/  CALL.ABS.NOINC R2 ;  /* 0x0000000002007343 */ /* 0x004fea0003c00000 */
.L_x_5:
[----:B------:R-:W-:Y:S05]  /*08a0*/  EXIT ;  /* 0x000000000000794d */ /* 0x000fea0003800000 */
.L_x_6:
[----:B------:R-:W-:-:S00]  /*08b0*/  BRA `(.L_x_6) ;  /* 0xfffffffc00fc7947 */ /* 0x000fc0000383ffff */
[----:B------:R-:W-:-:S00]  /*08c0*/  NOP ;  /* 0x0000000000007918 */ /* 0x000fc00000000000 */
        /* <DEDUP_REMOVED lines=11> */
.L_x_7:


//--------------------- .nv.global.init           --------------------------
	.section	.nv.global.init,"aw",@progbits
.nv.global.init:
	.type		$str$2,@object
	.size		$str$2,($str$1 - $str$2)
$str$2:
        /*0000*/ 	.byte	0x25, 0x64, 0x20, 0x00
	.type		$str$1,@object
	.size		$str$1,($str - $str$1)
$str$1:
        /*0004*/ 	.byte	0x25, 0x64, 0x2c, 0x20, 0x00
	.type		$str,@object
	.size		$str,(.L_1 - $str)
$str:
        /*0009*/ 	.byte	0x74, 0x68, 0x65, 0x20, 0x6e, 0x75, 0x6d, 0x62, 0x65, 0x72, 0x20, 0x25, 0x64, 0x20, 0x20, 0x63
        /*0019*/ 	.byte	0x61, 0x6e, 0x20, 0x62, 0x65, 0x20, 0x65, 0x78, 0x70, 0x61, 0x6e, 0x64, 0x65, 0x64, 0x20, 0x69
        /*0029*/ 	.byte	0x6e, 0x74, 0x6f, 0x20, 0x74, 0x68, 0x65, 0x20, 0x66, 0x6f, 0x6c, 0x6c, 0x6f, 0x77, 0x69, 0x6e
        /*0039*/ 	.byte	0x67, 0x20, 0x70, 0x72, 0x69, 0x6d, 0x65, 0x20, 0x66, 0x61, 0x63, 0x74, 0x6f, 0x72, 0x73, 0x3a
        /*0049*/ 	.byte	0x0a, 0x00
.L_1:


//--------------------- .nv.shared.reserved.0     --------------------------
	.section	.nv.shared.reserved.0,"aw",@nobits
	.weak		__nv_reservedSMEM_offset_0_alias
	.size		__nv_reservedSMEM_offset_0_alias, 0, 64
	.other		__nv_reservedSMEM_offset_0_alias,@"STO_CUDA_RESERVED_SHARED STV_DEFAULT"
__nv_reservedSMEM_offset_0_alias:
	.zero		0
	.zero		64


//--------------------- .nv.constant0._Z15GPU_realizationPi --------------------------
	.section	.nv.constant0._Z15GPU_realizationPi,"a",@progbits
	.sectionflags	@""
	.align	4
.nv.constant0._Z15GPU_realizationPi:
	.zero		904


//--------------------- SYMBOLS --------------------------

	.type		.nv.reservedSmem.offset0,@object
	.size		.nv.reservedSmem.offset0,0x4
	.type		vprintf,@function
